//
// Generated by NVIDIA NVVM Compiler
//
// Compiler Build ID: CL-36424714
// Cuda compilation tools, release 13.0, V13.0.88
// Based on NVVM 20.0.0
//

.version 9.0
.target sm_100
.address_size 64

	// .globl	_Z15cudaMatrixAdd_1PfS_S_ii

.visible .entry _Z15cudaMatrixAdd_1PfS_S_ii(
	.param .u64 .ptr .align 1 _Z15cudaMatrixAdd_1PfS_S_ii_param_0,
	.param .u64 .ptr .align 1 _Z15cudaMatrixAdd_1PfS_S_ii_param_1,
	.param .u64 .ptr .align 1 _Z15cudaMatrixAdd_1PfS_S_ii_param_2,
	.param .u32 _Z15cudaMatrixAdd_1PfS_S_ii_param_3,
	.param .u32 _Z15cudaMatrixAdd_1PfS_S_ii_param_4
)
{
	.reg .b32 	%r<5>;
	.reg .b32 	%f<4>;
	.reg .b64 	%rd<11>;

	ld.param.u64 	%rd1, [_Z15cudaMatrixAdd_1PfS_S_ii_param_0];
	ld.param.u64 	%rd2, [_Z15cudaMatrixAdd_1PfS_S_ii_param_1];
	ld.param.u64 	%rd3, [_Z15cudaMatrixAdd_1PfS_S_ii_param_2];
	cvta.to.global.u64 	%rd4, %rd3;
	cvta.to.global.u64 	%rd5, %rd2;
	cvta.to.global.u64 	%rd6, %rd1;
	mov.u32 	%r1, %ntid.x;
	mov.u32 	%r2, %ctaid.x;
	mov.u32 	%r3, %tid.x;
	mad.lo.s32 	%r4, %r1, %r2, %r3;
	mul.wide.s32 	%rd7, %r4, 4;
	add.s64 	%rd8, %rd6, %rd7;
	ld.global.f32 	%f1, [%rd8];
	add.s64 	%rd9, %rd5, %rd7;
	ld.global.f32 	%f2, [%rd9];
	add.f32 	%f3, %f1, %f2;
	add.s64 	%rd10, %rd4, %rd7;
	st.global.f32 	[%rd10], %f3;
	ret;

}


// ===== COMPILED SASS (sm_100) =====

	.target	sm_100

	.elftype	@"ET_EXEC"


//--------------------- .note.nv.tkinfo           --------------------------
	.section	.note.nv.tkinfo,"",@"SHT_NOTE"
	.sectionflags	@"SHF_NOTE_NV_TKINFO"
	.tkinfo
        /*0018*/ 	.word	0x00000002
        /*0030*/ 	.string	""
        /*0030*/ 	.string	"ptxas"
        /*0030*/ 	.string	"Cuda compilation tools, release 13.0, V13.0.88"
        /*0030*/ 	.string	"Build cuda_13.0.r13.0/compiler.36424714_0"
        /*0030*/ 	.string	"-arch sm_100 -m 64 "



//--------------------- .note.nv.cuinfo           --------------------------
	.section	.note.nv.cuinfo,"",@"SHT_NOTE"
	.sectionflags	@"SHF_NOTE_NV_CUINFO"
        /*0018*/ 	.short	0x0002
        /*001a*/ 	.short	0x0064
        /*001c*/ 	.short	0x0082
	.zero		2


//--------------------- .nv.info                  --------------------------
	.section	.nv.info,"",@"SHT_CUDA_INFO"
	.align	4


	//----- nvinfo : EIATTR_REGCOUNT
	.align		4
        /*0000*/ 	.byte	0x04, 0x2f
        /*0002*/ 	.short	(.L_1 - .L_0)
	.align		4
.L_0:
        /*0004*/ 	.word	index@(_Z15cudaMatrixAdd_1PfS_S_ii)
        /*0008*/ 	.word	0x0000000c


	//----- nvinfo : EIATTR_FRAME_SIZE
	.align		4
.L_1:
        /*000c*/ 	.byte	0x04, 0x11
        /*000e*/ 	.short	(.L_3 - .L_2)
	.align		4
.L_2:
        /*0010*/ 	.word	index@(_Z15cudaMatrixAdd_1PfS_S_ii)
        /*0014*/ 	.word	0x00000000


	//----- nvinfo : EIATTR_MIN_STACK_SIZE
	.align		4
.L_3:
        /*0018*/ 	.byte	0x04, 0x12
        /*001a*/ 	.short	(.L_5 - .L_4)
	.align		4
.L_4:
        /*001c*/ 	.word	index@(_Z15cudaMatrixAdd_1PfS_S_ii)
        /*0020*/ 	.word	0x00000000
.L_5:


//--------------------- .nv.compat                --------------------------
	.section	.nv.compat,"",@"SHT_CUDA_COMPAT_INFO"
	.align	4
        /*0000*/ 	.byte	0x02, 0x09, 0x00, 0x00, 0x02, 0x02, 0x01, 0x00, 0x02, 0x05, 0x05, 0x00, 0x03, 0x07, 0x01, 0x01
        /*0010*/ 	.byte	0x02, 0x03, 0x00, 0x00, 0x02, 0x06, 0x01, 0x00, 0x04, 0x0b, 0x08, 0x00, 0x09, 0x00, 0x00, 0x00
        /*0020*/ 	.byte	0x00, 0x00, 0x00, 0x00


//--------------------- .nv.info._Z15cudaMatrixAdd_1PfS_S_ii --------------------------
	.section	.nv.info._Z15cudaMatrixAdd_1PfS_S_ii,"",@"SHT_CUDA_INFO"
	.sectionflags	@""
	.align	4


	//----- nvinfo : EIATTR_CUDA_API_VERSION
	.align		4
        /*0000*/ 	.byte	0x04, 0x37
        /*0002*/ 	.short	(.L_7 - .L_6)
.L_6:
        /*0004*/ 	.word	0x00000082


	//----- nvinfo : EIATTR_KPARAM_INFO
	.align		4
.L_7:
        /*0008*/ 	.byte	0x04, 0x17
        /*000a*/ 	.short	(.L_9 - .L_8)
.L_8:
        /*000c*/ 	.word	0x00000000
        /*0010*/ 	.short	0x0004
        /*0012*/ 	.short	0x001c
        /*0014*/ 	.byte	0x00, 0xf0, 0x11, 0x00


	//----- nvinfo : EIATTR_KPARAM_INFO
	.align		4
.L_9:
        /*0018*/ 	.byte	0x04, 0x17
        /*001a*/ 	.short	(.L_11 - .L_10)
.L_10:
        /*001c*/ 	.word	0x00000000
        /*0020*/ 	.short	0x0003
        /*0022*/ 	.short	0x0018
        /*0024*/ 	.byte	0x00, 0xf0, 0x11, 0x00


	//----- nvinfo : EIATTR_KPARAM_INFO
	.align		4
.L_11:
        /*0028*/ 	.byte	0x04, 0x17
        /*002a*/ 	.short	(.L_13 - .L_12)
.L_12:
        /*002c*/ 	.word	0x00000000
        /*0030*/ 	.short	0x0002
        /*0032*/ 	.short	0x0010
        /*0034*/ 	.byte	0x00, 0xf5, 0x21, 0x00


	//----- nvinfo : EIATTR_KPARAM_INFO
	.align		4
.L_13:
        /*0038*/ 	.byte	0x04, 0x17
        /*003a*/ 	.short	(.L_15 - .L_14)
.L_14:
        /*003c*/ 	.word	0x00000000
        /*0040*/ 	.short	0x0001
        /*0042*/ 	.short	0x0008
        /*0044*/ 	.byte	0x00, 0xf5, 0x21, 0x00


	//----- nvinfo : EIATTR_KPARAM_INFO
	.align		4
.L_15:
        /*0048*/ 	.byte	0x04, 0x17
        /*004a*/ 	.short	(.L_17 - .L_16)
.L_16:
        /*004c*/ 	.word	0x00000000
        /*0050*/ 	.short	0x0000
        /*0052*/ 	.short	0x0000
        /*0054*/ 	.byte	0x00, 0xf5, 0x21, 0x00


	//----- nvinfo : EIATTR_SPARSE_MMA_MASK
	.align		4
.L_17:
        /*0058*/ 	.byte	0x03, 0x50
        /*005a*/ 	.short	0x0000


	//----- nvinfo : EIATTR_MAXREG_COUNT
	.align		4
        /*005c*/ 	.byte	0x03, 0x1b
        /*005e*/ 	.short	0x00ff


	//----- nvinfo : EIATTR_MERCURY_ISA_VERSION
	.align		4
        /*0060*/ 	.byte	0x03, 0x5f
        /*0062*/ 	.short	0x0101


	//----- nvinfo : EIATTR_VRC_CTA_INIT_COUNT
	.align		4
        /*0064*/ 	.byte	0x02, 0x4a
	.zero		1
	.zero		1


	//----- nvinfo : EIATTR_EXIT_INSTR_OFFSETS
	.align		4
        /*0068*/ 	.byte	0x04, 0x1c
        /*006a*/ 	.short	(.L_19 - .L_18)


	//   ....[0]....
.L_18:
        /*006c*/ 	.word	0x00000100


	//----- nvinfo : EIATTR_CBANK_PARAM_SIZE
	.align		4
.L_19:
        /*0070*/ 	.byte	0x03, 0x19
        /*0072*/ 	.short	0x0020


	//----- nvinfo : EIATTR_PARAM_CBANK
	.align		4
        /*0074*/ 	.byte	0x04, 0x0a
        /*0076*/ 	.short	(.L_21 - .L_20)
	.align		4
.L_20:
        /*0078*/ 	.word	index@(.nv.constant0._Z15cudaMatrixAdd_1PfS_S_ii)
        /*007c*/ 	.short	0x0380
        /*007e*/ 	.short	0x0020


	//----- nvinfo : EIATTR_SW_WAR
	.align		4
.L_21:
        /*0080*/ 	.byte	0x04, 0x36
        /*0082*/ 	.short	(.L_23 - .L_22)
.L_22:
        /*0084*/ 	.word	0x00000008
.L_23:


//--------------------- .nv.callgraph             --------------------------
	.section	.nv.callgraph,"",@"SHT_CUDA_CALLGRAPH"
	.align	4
	.sectionentsize	8
	.align		4
        /*0000*/ 	.word	0x00000000
	.align		4
        /*0004*/ 	.word	0xffffffff
	.align		4
        /*0008*/ 	.word	0x00000000
	.align		4
        /*000c*/ 	.word	0xfffffffe
	.align		4
        /*0010*/ 	.word	0x00000000
	.align		4
        /*0014*/ 	.word	0xfffffffd
	.align		4
        /*0018*/ 	.word	0x00000000
	.align		4
        /*001c*/ 	.word	0xfffffffc


//--------------------- .text._Z15cudaMatrixAdd_1PfS_S_ii --------------------------
	.section	.text._Z15cudaMatrixAdd_1PfS_S_ii,"ax",@progbits
	.align	128
        .global         _Z15cudaMatrixAdd_1PfS_S_ii
        .type           _Z15cudaMatrixAdd_1PfS_S_ii,@function
        .size           _Z15cudaMatrixAdd_1PfS_S_ii,(.L_x_1 - _Z15cudaMatrixAdd_1PfS_S_ii)
        .other          _Z15cudaMatrixAdd_1PfS_S_ii,@"STO_CUDA_ENTRY STV_DEFAULT"
_Z15cudaMatrixAdd_1PfS_S_ii:
.text._Z15cudaMatrixAdd_1PfS_S_ii:
[----:B------:R-:W-:Y:S01]  /*0000*/  LDC R1, c[0x0][0x37c] ;  /* 0x0000df00ff017b82 */ /* 0x000fe20000000800 */
[----:B------:R-:W0:Y:S07]  /*0010*/  S2R R9, SR_CTAID.X ;  /* 0x0000000000097919 */ /* 0x000e2e0000002500 */
[----:B------:R-:W1:Y:S01]  /*0020*/  LDC.64 R2, c[0x0][0x380] ;  /* 0x0000e000ff027b82 */ /* 0x000e620000000a00 */
[----:B------:R-:W0:Y:S01]  /*0030*/  LDCU UR6, c[0x0][0x360] ;  /* 0x00006c00ff0677ac */ /* 0x000e220008000800 */
[----:B------:R-:W0:Y:S01]  /*0040*/  S2R R0, SR_TID.X ;  /* 0x0000000000007919 */ /* 0x000e220000002100 */
[----:B------:R-:W2:Y:S05]  /*0050*/  LDCU.64 UR4, c[0x0][0x358] ;  /* 0x00006b00ff0477ac */ /* 0x000eaa0008000a00 */
[----:B------:R-:W3:Y:S08]  /*0060*/  LDC.64 R4, c[0x0][0x388] ;  /* 0x0000e200ff047b82 */ /* 0x000ef00000000a00 */
[----:B------:R-:W4:Y:S01]  /*0070*/  LDC.64 R6, c[0x0][0x390] ;  /* 0x0000e400ff067b82 */ /* 0x000f220000000a00 */
[----:B0-----:R-:W-:-:S04]  /*0080*/  IMAD R9, R9, UR6, R0 ;  /* 0x0000000609097c24 */ /* 0x001fc8000f8e0200 */
[----:B-1----:R-:W-:-:S04]  /*0090*/  IMAD.WIDE R2, R9, 0x4, R2 ;  /* 0x0000000409027825 */ /* 0x002fc800078e0202 */
[C---:B---3--:R-:W-:Y:S02]  /*00a0*/  IMAD.WIDE R4, R9.reuse, 0x4, R4 ;  /* 0x0000000409047825 */ /* 0x048fe400078e0204 */
[----:B--2---:R-:W2:Y:S04]  /*00b0*/  LDG.E R2, desc[UR4][R2.64] ;  /* 0x0000000402027981 */ /* 0x004ea8000c1e1900 */
[----:B------:R-:W2:Y:S01]  /*00c0*/  LDG.E R5, desc[UR4][R4.64] ;  /* 0x0000000404057981 */ /* 0x000ea2000c1e1900 */
[----:B----4-:R-:W-:-:S04]  /*00d0*/  IMAD.WIDE R6, R9, 0x4, R6 ;  /* 0x0000000409067825 */ /* 0x010fc800078e0206 */
[----:B--2---:R-:W-:-:S05]  /*00e0*/  FADD R9, R2, R5 ;  /* 0x0000000502097221 */ /* 0x004fca0000000000 */
[----:B------:R-:W-:Y:S01]  /*00f0*/  STG.E desc[UR4][R6.64], R9 ;  /* 0x0000000906007986 */ /* 0x000fe2000c101904 */
[----:B------:R-:W-:Y:S05]  /*0100*/  EXIT ;  /* 0x000000000000794d */ /* 0x000fea0003800000 */
.L_x_0:
[----:B------:R-:W-:-:S00]  /*0110*/  BRA `(.L_x_0) ;  /* 0xfffffffc00fc7947 */ /* 0x000fc0000383ffff */
[----:B------:R-:W-:-:S00]  /*0120*/  NOP ;  /* 0x0000000000007918 */ /* 0x000fc00000000000 */
        /* <DEDUP_REMOVED lines=13> */
.L_x_1:


//--------------------- .nv.shared.reserved.0     --------------------------
	.section	.nv.shared.reserved.0,"aw",@nobits
	.weak		__nv_reservedSMEM_offset_0_alias
	.size		__nv_reservedSMEM_offset_0_alias, 0, 64
	.other		__nv_reservedSMEM_offset_0_alias,@"STO_CUDA_RESERVED_SHARED STV_DEFAULT"
__nv_reservedSMEM_offset_0_alias:
	.zero		0
	.zero		64


//--------------------- .nv.constant0._Z15cudaMatrixAdd_1PfS_S_ii --------------------------
	.section	.nv.constant0._Z15cudaMatrixAdd_1PfS_S_ii,"a",@progbits
	.sectionflags	@""
	.align	4
.nv.constant0._Z15cudaMatrixAdd_1PfS_S_ii:
	.zero		928


//--------------------- SYMBOLS --------------------------

	.type		.nv.reservedSmem.offset0,@object
	.size		.nv.reservedSmem.offset0,0x4
